	.headerflags	@"EF_CUDA_TEXMODE_UNIFIED EF_CUDA_64BIT_ADDRESS EF_CUDA_ACCELERATORS EF_CUDA_SM90 EF_CUDA_VIRTUAL_SM(EF_CUDA_SM90)"
	.elftype	@"ET_EXEC"


//--------------------- .nv.info                  --------------------------
	.section	.nv.info,"",@"SHT_CUDA_INFO"
	.align	4


	//----- nvinfo : EIATTR_REGCOUNT
	.align		4
        /*0000*/ 	.byte	0x04, 0x2f
        /*0002*/ 	.short	(.L_3 - .L_2)
	.align		4
.L_2:
        /*0004*/ 	.word	index@(triton_poi_fused__native_batch_norm_legit_no_training_convolution_hardtanh_81)
        /*0008*/ 	.word	0x00000016


	//----- nvinfo : EIATTR_MIN_STACK_SIZE
	.align		4
.L_3:
        /*000c*/ 	.byte	0x04, 0x12
        /*000e*/ 	.short	(.L_5 - .L_4)
	.align		4
.L_4:
        /*0010*/ 	.word	index@(triton_poi_fused__native_batch_norm_legit_no_training_convolution_hardtanh_81)
        /*0014*/ 	.word	0x00000000


	//----- nvinfo : EIATTR_FRAME_SIZE
	.align		4
.L_5:
        /*0018*/ 	.byte	0x04, 0x11
        /*001a*/ 	.short	(.L_7 - .L_6)
	.align		4
.L_6:
        /*001c*/ 	.word	index@(triton_poi_fused__native_batch_norm_legit_no_training_convolution_hardtanh_81)
        /*0020*/ 	.word	0x00000000


	//----- nvinfo : EIATTR_MIN_STACK_SIZE
	.align		4
.L_7:
        /*0024*/ 	.byte	0x04, 0x12
        /*0026*/ 	.short	(.L_9 - .L_8)
	.align		4
.L_8:
        /*0028*/ 	.word	index@(triton_poi_fused__native_batch_norm_legit_no_training_convolution_hardtanh_81)
        /*002c*/ 	.word	0x00000000
.L_9:


//--------------------- .nv.info.triton_poi_fused__native_batch_norm_legit_no_training_convolution_hardtanh_81 --------------------------
	.section	.nv.info.triton_poi_fused__native_batch_norm_legit_no_training_convolution_hardtanh_81,"",@"SHT_CUDA_INFO"
	.sectionflags	@""
	.align	4


	//----- nvinfo : EIATTR_CUDA_API_VERSION
	.align		4
        /*0000*/ 	.byte	0x04, 0x37
        /*0002*/ 	.short	(.L_11 - .L_10)
.L_10:
        /*0004*/ 	.word	0x0000007c


	//----- nvinfo : EIATTR_KPARAM_INFO
	.align		4
.L_11:
        /*0008*/ 	.byte	0x04, 0x17
        /*000a*/ 	.short	(.L_13 - .L_12)
.L_12:
        /*000c*/ 	.word	0x00000000
        /*0010*/ 	.short	0x0007
        /*0012*/ 	.short	0x0038
        /*0014*/ 	.byte	0x00, 0xf0, 0x11, 0x00


	//----- nvinfo : EIATTR_KPARAM_INFO
	.align		4
.L_13:
        /*0018*/ 	.byte	0x04, 0x17
        /*001a*/ 	.short	(.L_15 - .L_14)
.L_14:
        /*001c*/ 	.word	0x00000000
        /*0020*/ 	.short	0x0006
        /*0022*/ 	.short	0x0030
        /*0024*/ 	.byte	0x00, 0xf4, 0x21, 0x00


	//----- nvinfo : EIATTR_KPARAM_INFO
	.align		4
.L_15:
        /*0028*/ 	.byte	0x04, 0x17
        /*002a*/ 	.short	(.L_17 - .L_16)
.L_16:
        /*002c*/ 	.word	0x00000000
        /*0030*/ 	.short	0x0005
        /*0032*/ 	.short	0x0028
        /*0034*/ 	.byte	0x00, 0xf4, 0x21, 0x00


	//----- nvinfo : EIATTR_KPARAM_INFO
	.align		4
.L_17:
        /*0038*/ 	.byte	0x04, 0x17
        /*003a*/ 	.short	(.L_19 - .L_18)
.L_18:
        /*003c*/ 	.word	0x00000000
        /*0040*/ 	.short	0x0004
        /*0042*/ 	.short	0x0020
        /*0044*/ 	.byte	0x00, 0xf4, 0x21, 0x00


	//----- nvinfo : EIATTR_KPARAM_INFO
	.align		4
.L_19:
        /*0048*/ 	.byte	0x04, 0x17
        /*004a*/ 	.short	(.L_21 - .L_20)
.L_20:
        /*004c*/ 	.word	0x00000000
        /*0050*/ 	.short	0x0003
        /*0052*/ 	.short	0x0018
        /*0054*/ 	.byte	0x00, 0xf4, 0x21, 0x00


	//----- nvinfo : EIATTR_KPARAM_INFO
	.align		4
.L_21:
        /*0058*/ 	.byte	0x04, 0x17
        /*005a*/ 	.short	(.L_23 - .L_22)
.L_22:
        /*005c*/ 	.word	0x00000000
        /*0060*/ 	.short	0x0002
        /*0062*/ 	.short	0x0010
        /*0064*/ 	.byte	0x00, 0xf4, 0x21, 0x00


	//----- nvinfo : EIATTR_KPARAM_INFO
	.align		4
.L_23:
        /*0068*/ 	.byte	0x04, 0x17
        /*006a*/ 	.short	(.L_25 - .L_24)
.L_24:
        /*006c*/ 	.word	0x00000000
        /*0070*/ 	.short	0x0001
        /*0072*/ 	.short	0x0008
        /*0074*/ 	.byte	0x00, 0xf4, 0x21, 0x00


	//----- nvinfo : EIATTR_KPARAM_INFO
	.align		4
.L_25:
        /*0078*/ 	.byte	0x04, 0x17
        /*007a*/ 	.short	(.L_27 - .L_26)
.L_26:
        /*007c*/ 	.word	0x00000000
        /*0080*/ 	.short	0x0000
        /*0082*/ 	.short	0x0000
        /*0084*/ 	.byte	0x00, 0xf4, 0x21, 0x00


	//----- nvinfo : EIATTR_SPARSE_MMA_MASK
	.align		4
.L_27:
        /*0088*/ 	.byte	0x03, 0x50
        /*008a*/ 	.short	0x0000


	//----- nvinfo : EIATTR_MAXREG_COUNT
	.align		4
        /*008c*/ 	.byte	0x03, 0x1b
        /*008e*/ 	.short	0x00ff


	//----- nvinfo : EIATTR_EXIT_INSTR_OFFSETS
	.align		4
        /*0090*/ 	.byte	0x04, 0x1c
        /*0092*/ 	.short	(.L_29 - .L_28)


	//   ....[0]....
.L_28:
        /*0094*/ 	.word	0x00000380


	//   ....[1]....
        /*0098*/ 	.word	0x000003a0


	//----- nvinfo : EIATTR_REQNTID
	.align		4
.L_29:
        /*009c*/ 	.byte	0x04, 0x10
        /*009e*/ 	.short	(.L_31 - .L_30)
.L_30:
        /*00a0*/ 	.word	0x00000080
        /*00a4*/ 	.word	0x00000001
        /*00a8*/ 	.word	0x00000001


	//----- nvinfo : EIATTR_CBANK_PARAM_SIZE
	.align		4
.L_31:
        /*00ac*/ 	.byte	0x03, 0x19
        /*00ae*/ 	.short	0x003c


	//----- nvinfo : EIATTR_PARAM_CBANK
	.align		4
        /*00b0*/ 	.byte	0x04, 0x0a
        /*00b2*/ 	.short	(.L_33 - .L_32)
	.align		4
.L_32:
        /*00b4*/ 	.word	index@(.nv.constant0.triton_poi_fused__native_batch_norm_legit_no_training_convolution_hardtanh_81)
        /*00b8*/ 	.short	0x0210
        /*00ba*/ 	.short	0x003c


	//----- nvinfo : EIATTR_SW_WAR
	.align		4
.L_33:
        /*00bc*/ 	.byte	0x04, 0x36
        /*00be*/ 	.short	(.L_35 - .L_34)
.L_34:
        /*00c0*/ 	.word	0x00000008
.L_35:


//--------------------- .nv.callgraph             --------------------------
	.section	.nv.callgraph,"",@"SHT_CUDA_CALLGRAPH"
	.align	4
	.sectionentsize	8
	.align		4
        /*0000*/ 	.word	0x00000000
	.align		4
        /*0004*/ 	.word	0xffffffff
	.align		4
        /*0008*/ 	.word	0x00000000
	.align		4
        /*000c*/ 	.word	0xfffffffe
	.align		4
        /*0010*/ 	.word	0x00000000
	.align		4
        /*0014*/ 	.word	0xfffffffd
	.align		4
        /*0018*/ 	.word	0x00000000
	.align		4
        /*001c*/ 	.word	0xfffffffc


//--------------------- .nv.constant4             --------------------------
	.section	.nv.constant4,"a",@progbits
	.align	8
	.align		8
.nv.constant4:
        /*0000*/ 	.dword	_$_str
	.align		8
        /*0008*/ 	.dword	_$_str_$_2


//--------------------- .text.triton_poi_fused__native_batch_norm_legit_no_training_convolution_hardtanh_81 --------------------------
	.section	.text.triton_poi_fused__native_batch_norm_legit_no_training_convolution_hardtanh_81,"ax",@progbits
	.align	128
        .global         triton_poi_fused__native_batch_norm_legit_no_training_convolution_hardtanh_81
        .type           triton_poi_fused__native_batch_norm_legit_no_training_convolution_hardtanh_81,@function
        .size           triton_poi_fused__native_batch_norm_legit_no_training_convolution_hardtanh_81,(.L_x_1 - triton_poi_fused__native_batch_norm_legit_no_training_convolution_hardtanh_81)
        .other          triton_poi_fused__native_batch_norm_legit_no_training_convolution_hardtanh_81,@"STO_CUDA_ENTRY STV_DEFAULT"
triton_poi_fused__native_batch_norm_legit_no_training_convolution_hardtanh_81:
.text.triton_poi_fused__native_batch_norm_legit_no_training_convolution_hardtanh_81:
[----:B------:R-:W0:Y:S01]  /*0000*/  LDC R1, c[0x0][0x28] ;  /* 0x00000a00ff017b82 */ /* 0x000e220000000800 */
[----:B------:R-:W1:Y:S07]  /*0010*/  S2R R2, SR_TID.X ;  /* 0x0000000000027919 */ /* 0x000e6e0000002100 */
[----:B------:R-:W2:Y:S01]  /*0020*/  LDC.64 R12, c[0x0][0x228] ;  /* 0x00008a00ff0c7b82 */ /* 0x000ea20000000a00 */
[----:B------:R-:W-:Y:S01]  /*0030*/  ULDC.64 UR4, c[0x0][0x208] ;  /* 0x0000820000047ab9 */ /* 0x000fe20000000a00 */
[----:B------:R-:W3:Y:S06]  /*0040*/  S2R R3, SR_CTAID.X ;  /* 0x0000000000037919 */ /* 0x000eec0000002500 */
[----:B------:R-:W4:Y:S08]  /*0050*/  LDC.64 R10, c[0x0][0x218] ;  /* 0x00008600ff0a7b82 */ /* 0x000f300000000a00 */
[----:B------:R-:W5:Y:S08]  /*0060*/  LDC.64 R6, c[0x0][0x210] ;  /* 0x00008400ff067b82 */ /* 0x000f700000000a00 */
[----:B------:R-:W5:Y:S01]  /*0070*/  LDC.64 R14, c[0x0][0x220] ;  /* 0x00008800ff0e7b82 */ /* 0x000f620000000a00 */
[----:B-1----:R-:W-:-:S07]  /*0080*/  LOP3.LUT R2, R2, 0x7f, RZ, 0xc0, !PT ;  /* 0x0000007f02027812 */ /* 0x002fce00078ec0ff */
[----:B------:R-:W1:Y:S01]  /*0090*/  LDC.64 R16, c[0x0][0x230] ;  /* 0x00008c00ff107b82 */ /* 0x000e620000000a00 */
[----:B---3--:R-:W-:Y:S01]  /*00a0*/  LEA R3, R3, R2, 0x7 ;  /* 0x0000000203037211 */ /* 0x008fe200078e38ff */
[----:B------:R-:W-:-:S03]  /*00b0*/  HFMA2.MMA R2, -RZ, RZ, 0, 0 ;  /* 0x00000000ff027435 */ /* 0x000fc600000001ff */
[----:B------:R-:W-:-:S07]  /*00c0*/  ISETP.GE.AND P0, PT, R3, 0xbc0, PT ;  /* 0x00000bc00300780c */ /* 0x000fce0003f06270 */
[----:B------:R-:W-:-:S05]  /*00d0*/  IMAD.HI R0, R3, -0x51b3bea3, R2 ;  /* 0xae4c415d03007827 */ /* 0x000fca00078e0202 */
[----:B------:R-:W-:-:S04]  /*00e0*/  SHF.R.U32.HI R5, RZ, 0x1f, R0 ;  /* 0x0000001fff057819 */ /* 0x000fc80000011600 */
[----:B------:R-:W-:Y:S02]  /*00f0*/  LEA.HI.SX32 R5, R0, R5, 0x1b ;  /* 0x0000000500057211 */ /* 0x000fe400078fdaff */
[----:B------:R-:W-:-:S03]  /*0100*/  MOV R0, RZ ;  /* 0x000000ff00007202 */ /* 0x000fc60000000f00 */
[----:B------:R-:W-:Y:S02]  /*0110*/  IMAD R19, R5, -0x2f, R3 ;  /* 0xffffffd105137824 */ /* 0x000fe400078e0203 */
[----:B------:R-:W3:Y:S02]  /*0120*/  LDC.64 R4, c[0x0][0x238] ;  /* 0x00008e00ff047b82 */ /* 0x000ee40000000a00 */
[----:B--2---:R-:W-:-:S05]  /*0130*/  IMAD.WIDE R12, R19, 0x4, R12 ;  /* 0x00000004130c7825 */ /* 0x004fca00078e020c */
[----:B------:R2:W3:Y:S01]  /*0140*/  @!P0 LDG.E.EL R0, desc[UR4][R12.64] ;  /* 0x000000040c008981 */ /* 0x0004e2000c2e1900 */
[----:B------:R-:W-:Y:S01]  /*0150*/  CS2R R8, SRZ ;  /* 0x0000000000087805 */ /* 0x000fe2000001ff00 */
[----:B----4-:R-:W-:-:S04]  /*0160*/  IMAD.WIDE R10, R19, 0x4, R10 ;  /* 0x00000004130a7825 */ /* 0x010fc800078e020a */
[----:B-----5:R-:W-:Y:S01]  /*0170*/  IMAD.WIDE R6, R3, 0x4, R6 ;  /* 0x0000000403067825 */ /* 0x020fe200078e0206 */
[----:B------:R4:W5:Y:S03]  /*0180*/  @!P0 LDG.E.EL R9, desc[UR4][R10.64] ;  /* 0x000000040a098981 */ /* 0x000966000c2e1900 */
[C---:B0-2---:R-:W-:Y:S01]  /*0190*/  IMAD.WIDE R12, R19.reuse, 0x4, R14 ;  /* 0x00000004130c7825 */ /* 0x045fe200078e020e */
[----:B------:R-:W5:Y:S03]  /*01a0*/  @!P0 LDG.E R2, desc[UR4][R6.64] ;  /* 0x0000000406028981 */ /* 0x000f66000c1e1900 */
[----:B-1----:R-:W-:Y:S01]  /*01b0*/  IMAD.WIDE R14, R19, 0x4, R16 ;  /* 0x00000004130e7825 */ /* 0x002fe200078e0210 */
[----:B------:R-:W2:Y:S01]  /*01c0*/  @!P0 LDG.E.EL R8, desc[UR4][R12.64] ;  /* 0x000000040c088981 */ /* 0x000ea2000c2e1900 */
[----:B------:R-:W-:-:S02]  /*01d0*/  CS2R R16, SRZ ;  /* 0x0000000000107805 */ /* 0x000fc4000001ff00 */
[----:B---3--:R-:W-:-:S04]  /*01e0*/  IMAD.WIDE R4, R19, 0x4, R4 ;  /* 0x0000000413047825 */ /* 0x008fc800078e0204 */
[----:B------:R-:W3:Y:S04]  /*01f0*/  @!P0 LDG.E.EL R16, desc[UR4][R14.64] ;  /* 0x000000040e108981 */ /* 0x000ee8000c2e1900 */
[----:B------:R0:W3:Y:S01]  /*0200*/  @!P0 LDG.E.EL R17, desc[UR4][R4.64] ;  /* 0x0000000404118981 */ /* 0x0000e2000c2e1900 */
[----:B----4-:R-:W-:Y:S01]  /*0210*/  HFMA2.MMA R11, -RZ, RZ, 1.625, 0 ;  /* 0x3e800000ff0b7435 */ /* 0x010fe200000001ff */
[----:B0-----:R-:W0:Y:S01]  /*0220*/  LDC.64 R4, c[0x0][0x240] ;  /* 0x00009000ff047b82 */ /* 0x001e220000000a00 */
[----:B------:R-:W-:-:S04]  /*0230*/  FADD R0, R0, 9.9999997473787516356e-06 ;  /* 0x3727c5ac00007421 */ /* 0x000fc80000000000 */
[----:B------:R-:W1:Y:S02]  /*0240*/  MUFU.SQRT R18, R0 ;  /* 0x0000000000127308 */ /* 0x000e640000002000 */
[C---:B-1----:R-:W-:Y:S02]  /*0250*/  FSETP.GT.AND P1, PT, R18.reuse, 8.50705917302346158658e+37, PT ;  /* 0x7e8000001200780b */ /* 0x042fe40003f24000 */
[----:B------:R-:W-:-:S11]  /*0260*/  FSETP.GEU.AND P2, PT, R18, 1.175494350822287508e-38, PT ;  /* 0x008000001200780b */ /* 0x000fd60003f4e000 */
[----:B------:R-:W-:-:S04]  /*0270*/  @P1 FMUL R18, R18, 0.25 ;  /* 0x3e80000012121820 */ /* 0x000fc80000400000 */
[----:B------:R-:W-:-:S06]  /*0280*/  @!P2 FMUL R18, R18, 16777216 ;  /* 0x4b8000001212a820 */ /* 0x000fcc0000400000 */
[----:B------:R-:W1:Y:S01]  /*0290*/  MUFU.RCP R18, R18 ;  /* 0x0000001200127308 */ /* 0x000e620000001000 */
[----:B------:R-:W-:Y:S01]  /*02a0*/  FSEL R11, R11, 1, P1 ;  /* 0x3f8000000b0b7808 */ /* 0x000fe20000800000 */
[----:B-----5:R-:W-:-:S04]  /*02b0*/  FADD R13, R9, R2 ;  /* 0x00000002090d7221 */ /* 0x020fc80000000000 */
[----:B------:R-:W-:Y:S01]  /*02c0*/  @!P2 FMUL R11, R11, 16777216 ;  /* 0x4b8000000b0ba820 */ /* 0x000fe20000400000 */
[----:B--2---:R-:W-:-:S03]  /*02d0*/  FADD R8, R13, -R8 ;  /* 0x800000080d087221 */ /* 0x004fc60000000000 */
[----:B-1----:R-:W-:-:S04]  /*02e0*/  FMUL R11, R18, R11 ;  /* 0x0000000b120b7220 */ /* 0x002fc80000400000 */
[----:B------:R-:W-:-:S04]  /*02f0*/  FMUL R8, R8, R11 ;  /* 0x0000000b08087220 */ /* 0x000fc80000400000 */
[----:B---3--:R-:W-:-:S05]  /*0300*/  FFMA R8, R8, R16, R17 ;  /* 0x0000001008087223 */ /* 0x008fca0000000011 */
[----:B------:R-:W-:-:S04]  /*0310*/  FSETP.GTU.AND P1, PT, R8, RZ, PT ;  /* 0x000000ff0800720b */ /* 0x000fc80003f2c000 */
[----:B------:R-:W-:-:S04]  /*0320*/  FSEL R9, R8, RZ, P1 ;  /* 0x000000ff08097208 */ /* 0x000fc80000800000 */
[C---:B------:R-:W-:Y:S01]  /*0330*/  FSETP.GEU.AND P1, PT, R9.reuse, 6, PT ;  /* 0x40c000000900780b */ /* 0x040fe20003f2e000 */
[----:B------:R1:W-:Y:S01]  /*0340*/  @!P0 STG.E desc[UR4][R6.64], R13 ;  /* 0x0000000d06008986 */ /* 0x0003e2000c101904 */
[----:B------:R-:W-:Y:S01]  /*0350*/  FSETP.NAN.AND P2, PT, R9, R9, PT ;  /* 0x000000090900720b */ /* 0x000fe20003f48000 */
[----:B0-----:R-:W-:-:S10]  /*0360*/  IMAD.WIDE R2, R3, 0x4, R4 ;  /* 0x0000000403027825 */ /* 0x001fd400078e0204 */
[----:B------:R-:W-:Y:S01]  /*0370*/  @P1 SEL R9, R9, 0x40c00000, P2 ;  /* 0x40c0000009091807 */ /* 0x000fe20001000000 */
[----:B-1----:R-:W-:Y:S06]  /*0380*/  @P0 EXIT ;  /* 0x000000000000094d */ /* 0x002fec0003800000 */
[----:B------:R-:W-:Y:S01]  /*0390*/  STG.E desc[UR4][R2.64], R9 ;  /* 0x0000000902007986 */ /* 0x000fe2000c101904 */
[----:B------:R-:W-:Y:S05]  /*03a0*/  EXIT ;  /* 0x000000000000794d */ /* 0x000fea0003800000 */
.L_x_0:
[----:B------:R-:W-:-:S00]  /*03b0*/  BRA `(.L_x_0) ;  /* 0xfffffffc00fc7947 */ /* 0x000fc0000383ffff */
[----:B------:R-:W-:-:S00]  /*03c0*/  NOP ;  /* 0x0000000000007918 */ /* 0x000fc00000000000 */
        /* <DEDUP_REMOVED lines=11> */
.L_x_1:


//--------------------- .nv.global.init           --------------------------
	.section	.nv.global.init,"aw",@progbits
.nv.global.init:
	.type		_$_str,@object
	.size		_$_str,(_$_str_$_2 - _$_str)
_$_str:
        /*0000*/ 	.byte	0x5f, 0x5f, 0x43, 0x55, 0x44, 0x41, 0x5f, 0x46, 0x54, 0x5a, 0x00
	.type		_$_str_$_2,@object
	.size		_$_str_$_2,(.L_1 - _$_str_$_2)
_$_str_$_2:
        /*000b*/ 	.byte	0x5f, 0x5f, 0x43, 0x55, 0x44, 0x41, 0x5f, 0x50, 0x52, 0x45, 0x43, 0x5f, 0x53, 0x51, 0x52, 0x54
        /*001b*/ 	.byte	0x00
.L_1:


//--------------------- .nv.constant0.triton_poi_fused__native_batch_norm_legit_no_training_convolution_hardtanh_81 --------------------------
	.section	.nv.constant0.triton_poi_fused__native_batch_norm_legit_no_training_convolution_hardtanh_81,"a",@progbits
	.sectionflags	@""
	.align	4
.nv.constant0.triton_poi_fused__native_batch_norm_legit_no_training_convolution_hardtanh_81:
	.zero		588
